//
// Generated by NVIDIA NVVM Compiler
//
// Compiler Build ID: CL-36424714
// Cuda compilation tools, release 13.0, V13.0.88
// Based on NVVM 20.0.0
//

.version 9.0
.target sm_100
.address_size 64

	// .globl	_Z6kernelv
.extern .func  (.param .b32 func_retval0) vprintf
(
	.param .b64 vprintf_param_0,
	.param .b64 vprintf_param_1
)
;
.global .align 1 .b8 $str[32] = {72, 101, 108, 108, 111, 32, 102, 114, 111, 109, 32, 98, 108, 111, 99, 107, 32, 37, 117, 44, 32, 116, 104, 114, 101, 97, 100, 32, 37, 117, 10};

.visible .entry _Z6kernelv()
{
	.local .align 8 .b8 	__local_depot0[8];
	.reg .b64 	%SP;
	.reg .b64 	%SPL;
	.reg .b32 	%r<5>;
	.reg .b64 	%rd<5>;

	mov.u64 	%SPL, __local_depot0;
	cvta.local.u64 	%SP, %SPL;
	add.u64 	%rd1, %SP, 0;
	add.u64 	%rd2, %SPL, 0;
	mov.u32 	%r1, %tid.x;
	mov.u32 	%r2, %ctaid.x;
	st.local.v2.u32 	[%rd2], {%r2, %r1};
	mov.u64 	%rd3, $str;
	cvta.global.u64 	%rd4, %rd3;
	{ // callseq 0, 0
	.param .b64 param0;
	st.param.b64 	[param0], %rd4;
	.param .b64 param1;
	st.param.b64 	[param1], %rd1;
	.param .b32 retval0;
	call.uni (retval0), 
	vprintf, 
	(
	param0, 
	param1
	);
	ld.param.b32 	%r3, [retval0];
	} // callseq 0
	ret;

}


// ===== COMPILED SASS (sm_100) =====

	.target	sm_100

	.elftype	@"ET_EXEC"


//--------------------- .note.nv.tkinfo           --------------------------
	.section	.note.nv.tkinfo,"",@"SHT_NOTE"
	.sectionflags	@"SHF_NOTE_NV_TKINFO"
	.tkinfo
        /*0018*/ 	.word	0x00000002
        /*0030*/ 	.string	""
        /*0030*/ 	.string	"ptxas"
        /*0030*/ 	.string	"Cuda compilation tools, release 13.0, V13.0.88"
        /*0030*/ 	.string	"Build cuda_13.0.r13.0/compiler.36424714_0"
        /*0030*/ 	.string	"-arch sm_100 -m 64 "



//--------------------- .note.nv.cuinfo           --------------------------
	.section	.note.nv.cuinfo,"",@"SHT_NOTE"
	.sectionflags	@"SHF_NOTE_NV_CUINFO"
        /*0018*/ 	.short	0x0002
        /*001a*/ 	.short	0x0064
        /*001c*/ 	.short	0x0082
	.zero		2


//--------------------- .nv.info                  --------------------------
	.section	.nv.info,"",@"SHT_CUDA_INFO"
	.align	4


	//----- nvinfo : EIATTR_REGCOUNT
	.align		4
        /*0000*/ 	.byte	0x04, 0x2f
        /*0002*/ 	.short	(.L_2 - .L_1)
	.align		4
.L_1:
        /*0004*/ 	.word	index@(_Z6kernelv)
        /*0008*/ 	.word	0x00000018


	//----- nvinfo : EIATTR_FRAME_SIZE
	.align		4
.L_2:
        /*000c*/ 	.byte	0x04, 0x11
        /*000e*/ 	.short	(.L_4 - .L_3)
	.align		4
.L_3:
        /*0010*/ 	.word	index@(_Z6kernelv)
        /*0014*/ 	.word	0x00000008


	//----- nvinfo : EIATTR_MIN_STACK_SIZE
	.align		4
.L_4:
        /*0018*/ 	.byte	0x04, 0x12
        /*001a*/ 	.short	(.L_6 - .L_5)
	.align		4
.L_5:
        /*001c*/ 	.word	index@(_Z6kernelv)
        /*0020*/ 	.word	0x00000008
.L_6:


//--------------------- .nv.compat                --------------------------
	.section	.nv.compat,"",@"SHT_CUDA_COMPAT_INFO"
	.align	4
        /*0000*/ 	.byte	0x02, 0x09, 0x00, 0x00, 0x02, 0x02, 0x01, 0x00, 0x02, 0x05, 0x05, 0x00, 0x03, 0x07, 0x01, 0x01
        /*0010*/ 	.byte	0x02, 0x03, 0x00, 0x00, 0x02, 0x06, 0x01, 0x00, 0x04, 0x0b, 0x08, 0x00, 0x09, 0x00, 0x00, 0x00
        /*0020*/ 	.byte	0x00, 0x00, 0x00, 0x00


//--------------------- .nv.info._Z6kernelv       --------------------------
	.section	.nv.info._Z6kernelv,"",@"SHT_CUDA_INFO"
	.sectionflags	@""
	.align	4


	//----- nvinfo : EIATTR_CUDA_API_VERSION
	.align		4
        /*0000*/ 	.byte	0x04, 0x37
        /*0002*/ 	.short	(.L_8 - .L_7)
.L_7:
        /*0004*/ 	.word	0x00000082


	//----- nvinfo : EIATTR_SPARSE_MMA_MASK
	.align		4
.L_8:
        /*0008*/ 	.byte	0x03, 0x50
        /*000a*/ 	.short	0x0000


	//----- nvinfo : EIATTR_MAXREG_COUNT
	.align		4
        /*000c*/ 	.byte	0x03, 0x1b
        /*000e*/ 	.short	0x00ff


	//----- nvinfo : EIATTR_EXTERNS
	.align		4
        /*0010*/ 	.byte	0x04, 0x0f
        /*0012*/ 	.short	(.L_10 - .L_9)


	//   ....[0]....
	.align		4
.L_9:
        /*0014*/ 	.word	index@(vprintf)


	//----- nvinfo : EIATTR_MERCURY_ISA_VERSION
	.align		4
.L_10:
        /*0018*/ 	.byte	0x03, 0x5f
        /*001a*/ 	.short	0x0101


	//----- nvinfo : EIATTR_VRC_CTA_INIT_COUNT
	.align		4
        /*001c*/ 	.byte	0x02, 0x4a
	.zero		1
	.zero		1


	//----- nvinfo : EIATTR_SYSCALL_OFFSETS
	.align		4
        /*0020*/ 	.byte	0x04, 0x46
        /*0022*/ 	.short	(.L_12 - .L_11)


	//   ....[0]....
.L_11:
        /*0024*/ 	.word	0x000000f0


	//----- nvinfo : EIATTR_EXIT_INSTR_OFFSETS
	.align		4
.L_12:
        /*0028*/ 	.byte	0x04, 0x1c
        /*002a*/ 	.short	(.L_14 - .L_13)


	//   ....[0]....
.L_13:
        /*002c*/ 	.word	0x00000100


	//----- nvinfo : EIATTR_SW_WAR
	.align		4
.L_14:
        /*0030*/ 	.byte	0x04, 0x36
        /*0032*/ 	.short	(.L_16 - .L_15)
.L_15:
        /*0034*/ 	.word	0x00000008
.L_16:


//--------------------- .nv.callgraph             --------------------------
	.section	.nv.callgraph,"",@"SHT_CUDA_CALLGRAPH"
	.align	4
	.sectionentsize	8
	.align		4
        /*0000*/ 	.word	0x00000000
	.align		4
        /*0004*/ 	.word	0xffffffff
	.align		4
        /*0008*/ 	.word	index@(_Z6kernelv)
	.align		4
        /*000c*/ 	.word	index@(vprintf)
	.align		4
        /*0010*/ 	.word	0x00000000
	.align		4
        /*0014*/ 	.word	0xfffffffe
	.align		4
        /*0018*/ 	.word	0x00000000
	.align		4
        /*001c*/ 	.word	0xfffffffd
	.align		4
        /*0020*/ 	.word	0x00000000
	.align		4
        /*0024*/ 	.word	0xfffffffc


//--------------------- .nv.constant4             --------------------------
	.section	.nv.constant4,"a",@progbits
	.align	8
	.align		8
.nv.constant4:
        /*0000*/ 	.dword	vprintf
	.align		8
        /*0008*/ 	.dword	$str


//--------------------- .text._Z6kernelv          --------------------------
	.section	.text._Z6kernelv,"ax",@progbits
	.align	128
        .global         _Z6kernelv
        .type           _Z6kernelv,@function
        .size           _Z6kernelv,(.L_x_2 - _Z6kernelv)
        .other          _Z6kernelv,@"STO_CUDA_ENTRY STV_DEFAULT"
_Z6kernelv:
.text._Z6kernelv:
[----:B------:R-:W0:Y:S01]  /*0000*/  LDC R1, c[0x0][0x37c] ;  /* 0x0000df00ff017b82 */ /* 0x000e220000000800 */
[----:B------:R-:W1:Y:S01]  /*0010*/  S2R R9, SR_TID.X ;  /* 0x0000000000097919 */ /* 0x000e620000002100 */
[----:B0-----:R-:W-:Y:S01]  /*0020*/  VIADD R1, R1, 0xfffffff8 ;  /* 0xfffffff801017836 */ /* 0x001fe20000000000 */
[----:B------:R-:W-:Y:S01]  /*0030*/  MOV R0, 0x0 ;  /* 0x0000000000007802 */ /* 0x000fe20000000f00 */
[----:B------:R-:W0:Y:S01]  /*0040*/  LDCU UR4, c[0x0][0x2f8] ;  /* 0x00005f00ff0477ac */ /* 0x000e220008000800 */
[----:B------:R-:W1:Y:S03]  /*0050*/  S2R R8, SR_CTAID.X ;  /* 0x0000000000087919 */ /* 0x000e660000002500 */
[----:B------:R2:W3:Y:S01]  /*0060*/  LDC.64 R2, c[0x4][R0] ;  /* 0x0100000000027b82 */ /* 0x0004e20000000a00 */
[----:B------:R-:W4:Y:S01]  /*0070*/  LDCU.64 UR6, c[0x4][0x8] ;  /* 0x01000100ff0677ac */ /* 0x000f220008000a00 */
[----:B------:R-:W5:Y:S01]  /*0080*/  LDCU UR5, c[0x0][0x2fc] ;  /* 0x00005f80ff0577ac */ /* 0x000f620008000800 */
[----:B0-----:R-:W-:Y:S01]  /*0090*/  IADD3 R6, P0, PT, R1, UR4, RZ ;  /* 0x0000000401067c10 */ /* 0x001fe2000ff1e0ff */
[----:B----4-:R-:W-:Y:S01]  /*00a0*/  IMAD.U32 R4, RZ, RZ, UR6 ;  /* 0x00000006ff047e24 */ /* 0x010fe2000f8e00ff */
[----:B------:R-:W-:-:S03]  /*00b0*/  MOV R5, UR7 ;  /* 0x0000000700057c02 */ /* 0x000fc60008000f00 */
[----:B-----5:R-:W-:Y:S01]  /*00c0*/  IMAD.X R7, RZ, RZ, UR5, P0 ;  /* 0x00000005ff077e24 */ /* 0x020fe200080e06ff */
[----:B-1----:R2:W-:Y:S07]  /*00d0*/  STL.64 [R1], R8 ;  /* 0x0000000801007387 */ /* 0x0025ee0000100a00 */
[----:B------:R-:W-:-:S07]  /*00e0*/  LEPC R20, `(.L_x_0) ;  /* 0x000000001014794e */ /* 0x000fce0000000000 */
[----:B--23--:R-:W-:Y:S05]  /*00f0*/  CALL.ABS.NOINC R2 ;  /* 0x0000000002007343 */ /* 0x00cfea0003c00000 */
.L_x_0:
[----:B------:R-:W-:Y:S05]  /*0100*/  EXIT ;  /* 0x000000000000794d */ /* 0x000fea0003800000 */
.L_x_1:
[----:B------:R-:W-:-:S00]  /*0110*/  BRA `(.L_x_1) ;  /* 0xfffffffc00fc7947 */ /* 0x000fc0000383ffff */
[----:B------:R-:W-:-:S00]  /*0120*/  NOP ;  /* 0x0000000000007918 */ /* 0x000fc00000000000 */
        /* <DEDUP_REMOVED lines=13> */
.L_x_2:


//--------------------- .nv.global.init           --------------------------
	.section	.nv.global.init,"aw",@progbits
.nv.global.init:
	.type		$str,@object
	.size		$str,(.L_0 - $str)
$str:
        /*0000*/ 	.byte	0x48, 0x65, 0x6c, 0x6c, 0x6f, 0x20, 0x66, 0x72, 0x6f, 0x6d, 0x20, 0x62, 0x6c, 0x6f, 0x63, 0x6b
        /*0010*/ 	.byte	0x20, 0x25, 0x75, 0x2c, 0x20, 0x74, 0x68, 0x72, 0x65, 0x61, 0x64, 0x20, 0x25, 0x75, 0x0a, 0x00
.L_0:


//--------------------- .nv.shared.reserved.0     --------------------------
	.section	.nv.shared.reserved.0,"aw",@nobits
	.weak		__nv_reservedSMEM_offset_0_alias
	.size		__nv_reservedSMEM_offset_0_alias, 0, 64
	.other		__nv_reservedSMEM_offset_0_alias,@"STO_CUDA_RESERVED_SHARED STV_DEFAULT"
__nv_reservedSMEM_offset_0_alias:
	.zero		0
	.zero		64


//--------------------- .nv.constant0._Z6kernelv  --------------------------
	.section	.nv.constant0._Z6kernelv,"a",@progbits
	.sectionflags	@""
	.align	4
.nv.constant0._Z6kernelv:
	.zero		896


//--------------------- SYMBOLS --------------------------

	.type		.nv.reservedSmem.offset0,@object
	.size		.nv.reservedSmem.offset0,0x4
	.type		vprintf,@function
